//
// Generated by NVIDIA NVVM Compiler
//
// Compiler Build ID: CL-36424714
// Cuda compilation tools, release 13.0, V13.0.88
// Based on NVVM 20.0.0
//

.version 9.0
.target sm_100
.address_size 64

	// .globl	_Z15compute_kernel1PfS_S_i

.visible .entry _Z15compute_kernel1PfS_S_i(
	.param .u64 .ptr .align 1 _Z15compute_kernel1PfS_S_i_param_0,
	.param .u64 .ptr .align 1 _Z15compute_kernel1PfS_S_i_param_1,
	.param .u64 .ptr .align 1 _Z15compute_kernel1PfS_S_i_param_2,
	.param .u32 _Z15compute_kernel1PfS_S_i_param_3
)
{
	.reg .pred 	%p<2>;
	.reg .b32 	%r<19>;
	.reg .b32 	%f<5>;
	.reg .b64 	%rd<11>;

	ld.param.u64 	%rd1, [_Z15compute_kernel1PfS_S_i_param_0];
	ld.param.u64 	%rd2, [_Z15compute_kernel1PfS_S_i_param_1];
	ld.param.u64 	%rd3, [_Z15compute_kernel1PfS_S_i_param_2];
	ld.param.u32 	%r2, [_Z15compute_kernel1PfS_S_i_param_3];
	shr.s32 	%r3, %r2, 2;
	mov.u32 	%r4, %ctaid.x;
	mov.u32 	%r5, %ctaid.y;
	mov.u32 	%r6, %nctaid.x;
	mov.u32 	%r7, %nctaid.y;
	mov.u32 	%r8, %ctaid.z;
	mad.lo.s32 	%r9, %r8, %r7, %r5;
	mad.lo.s32 	%r10, %r9, %r6, %r4;
	mov.u32 	%r11, %ntid.x;
	mov.u32 	%r12, %ntid.y;
	mov.u32 	%r13, %ntid.z;
	mov.u32 	%r14, %tid.z;
	mov.u32 	%r15, %tid.y;
	mov.u32 	%r16, %tid.x;
	mad.lo.s32 	%r17, %r10, %r13, %r14;
	mad.lo.s32 	%r18, %r17, %r12, %r15;
	mad.lo.s32 	%r1, %r18, %r11, %r16;
	setp.ge.s32 	%p1, %r1, %r3;
	@%p1 bra 	$L__BB0_2;
	cvta.to.global.u64 	%rd4, %rd1;
	cvta.to.global.u64 	%rd5, %rd2;
	cvta.to.global.u64 	%rd6, %rd3;
	mul.wide.s32 	%rd7, %r1, 4;
	add.s64 	%rd8, %rd4, %rd7;
	ld.global.f32 	%f1, [%rd8];
	add.s64 	%rd9, %rd5, %rd7;
	ld.global.f32 	%f2, [%rd9];
	mul.f32 	%f3, %f1, %f2;
	mul.f32 	%f4, %f3, 0f40800000;
	add.s64 	%rd10, %rd6, %rd7;
	st.global.f32 	[%rd10], %f4;
$L__BB0_2:
	ret;

}
	// .globl	_Z15compute_kernel2PfS_i
.visible .entry _Z15compute_kernel2PfS_i(
	.param .u64 .ptr .align 1 _Z15compute_kernel2PfS_i_param_0,
	.param .u64 .ptr .align 1 _Z15compute_kernel2PfS_i_param_1,
	.param .u32 _Z15compute_kernel2PfS_i_param_2
)
{
	.reg .pred 	%p<2>;
	.reg .b32 	%r<19>;
	.reg .b32 	%f<3>;
	.reg .b64 	%rd<8>;

	ld.param.u64 	%rd1, [_Z15compute_kernel2PfS_i_param_0];
	ld.param.u64 	%rd2, [_Z15compute_kernel2PfS_i_param_1];
	ld.param.u32 	%r2, [_Z15compute_kernel2PfS_i_param_2];
	shr.s32 	%r3, %r2, 2;
	mov.u32 	%r4, %ctaid.x;
	mov.u32 	%r5, %ctaid.y;
	mov.u32 	%r6, %nctaid.x;
	mov.u32 	%r7, %nctaid.y;
	mov.u32 	%r8, %ctaid.z;
	mad.lo.s32 	%r9, %r8, %r7, %r5;
	mad.lo.s32 	%r10, %r9, %r6, %r4;
	mov.u32 	%r11, %ntid.x;
	mov.u32 	%r12, %ntid.y;
	mov.u32 	%r13, %ntid.z;
	mov.u32 	%r14, %tid.z;
	mov.u32 	%r15, %tid.y;
	mov.u32 	%r16, %tid.x;
	mad.lo.s32 	%r17, %r10, %r13, %r14;
	mad.lo.s32 	%r18, %r17, %r12, %r15;
	mad.lo.s32 	%r1, %r18, %r11, %r16;
	setp.ge.s32 	%p1, %r1, %r3;
	@%p1 bra 	$L__BB1_2;
	cvta.to.global.u64 	%rd3, %rd1;
	cvta.to.global.u64 	%rd4, %rd2;
	mul.wide.s32 	%rd5, %r1, 4;
	add.s64 	%rd6, %rd3, %rd5;
	ld.global.f32 	%f1, [%rd6];
	mul.f32 	%f2, %f1, %f1;
	add.s64 	%rd7, %rd4, %rd5;
	st.global.f32 	[%rd7], %f2;
$L__BB1_2:
	ret;

}
	// .globl	_Z15compute_kernel3PfS_i
.visible .entry _Z15compute_kernel3PfS_i(
	.param .u64 .ptr .align 1 _Z15compute_kernel3PfS_i_param_0,
	.param .u64 .ptr .align 1 _Z15compute_kernel3PfS_i_param_1,
	.param .u32 _Z15compute_kernel3PfS_i_param_2
)
{
	.reg .pred 	%p<2>;
	.reg .b32 	%r<19>;
	.reg .b32 	%f<4>;
	.reg .b64 	%rd<8>;

	ld.param.u64 	%rd1, [_Z15compute_kernel3PfS_i_param_0];
	ld.param.u64 	%rd2, [_Z15compute_kernel3PfS_i_param_1];
	ld.param.u32 	%r2, [_Z15compute_kernel3PfS_i_param_2];
	shr.s32 	%r3, %r2, 2;
	mov.u32 	%r4, %ctaid.x;
	mov.u32 	%r5, %ctaid.y;
	mov.u32 	%r6, %nctaid.x;
	mov.u32 	%r7, %nctaid.y;
	mov.u32 	%r8, %ctaid.z;
	mad.lo.s32 	%r9, %r8, %r7, %r5;
	mad.lo.s32 	%r10, %r9, %r6, %r4;
	mov.u32 	%r11, %ntid.x;
	mov.u32 	%r12, %ntid.y;
	mov.u32 	%r13, %ntid.z;
	mov.u32 	%r14, %tid.z;
	mov.u32 	%r15, %tid.y;
	mov.u32 	%r16, %tid.x;
	mad.lo.s32 	%r17, %r10, %r13, %r14;
	mad.lo.s32 	%r18, %r17, %r12, %r15;
	mad.lo.s32 	%r1, %r18, %r11, %r16;
	setp.ge.s32 	%p1, %r1, %r3;
	@%p1 bra 	$L__BB2_2;
	cvta.to.global.u64 	%rd3, %rd1;
	cvta.to.global.u64 	%rd4, %rd2;
	mul.wide.s32 	%rd5, %r1, 4;
	add.s64 	%rd6, %rd3, %rd5;
	ld.global.f32 	%f1, [%rd6];
	cvt.rn.f32.s32 	%f2, %r1;
	mul.f32 	%f3, %f1, %f2;
	add.s64 	%rd7, %rd4, %rd5;
	st.global.f32 	[%rd7], %f3;
$L__BB2_2:
	ret;

}


// ===== COMPILED SASS (sm_100) =====

	.target	sm_100

	.elftype	@"ET_EXEC"


//--------------------- .note.nv.tkinfo           --------------------------
	.section	.note.nv.tkinfo,"",@"SHT_NOTE"
	.sectionflags	@"SHF_NOTE_NV_TKINFO"
	.tkinfo
        /*0018*/ 	.word	0x00000002
        /*0030*/ 	.string	""
        /*0030*/ 	.string	"ptxas"
        /*0030*/ 	.string	"Cuda compilation tools, release 13.0, V13.0.88"
        /*0030*/ 	.string	"Build cuda_13.0.r13.0/compiler.36424714_0"
        /*0030*/ 	.string	"-arch sm_100 -m 64 "



//--------------------- .note.nv.cuinfo           --------------------------
	.section	.note.nv.cuinfo,"",@"SHT_NOTE"
	.sectionflags	@"SHF_NOTE_NV_CUINFO"
        /*0018*/ 	.short	0x0002
        /*001a*/ 	.short	0x0064
        /*001c*/ 	.short	0x0082
	.zero		2


//--------------------- .nv.info                  --------------------------
	.section	.nv.info,"",@"SHT_CUDA_INFO"
	.align	4


	//----- nvinfo : EIATTR_REGCOUNT
	.align		4
        /*0000*/ 	.byte	0x04, 0x2f
        /*0002*/ 	.short	(.L_1 - .L_0)
	.align		4
.L_0:
        /*0004*/ 	.word	index@(_Z15compute_kernel1PfS_S_i)
        /*0008*/ 	.word	0x0000000c


	//----- nvinfo : EIATTR_FRAME_SIZE
	.align		4
.L_1:
        /*000c*/ 	.byte	0x04, 0x11
        /*000e*/ 	.short	(.L_3 - .L_2)
	.align		4
.L_2:
        /*0010*/ 	.word	index@(_Z15compute_kernel1PfS_S_i)
        /*0014*/ 	.word	0x00000000


	//----- nvinfo : EIATTR_REGCOUNT
	.align		4
.L_3:
        /*0018*/ 	.byte	0x04, 0x2f
        /*001a*/ 	.short	(.L_5 - .L_4)
	.align		4
.L_4:
        /*001c*/ 	.word	index@(_Z15compute_kernel2PfS_i)
        /*0020*/ 	.word	0x0000000a


	//----- nvinfo : EIATTR_FRAME_SIZE
	.align		4
.L_5:
        /*0024*/ 	.byte	0x04, 0x11
        /*0026*/ 	.short	(.L_7 - .L_6)
	.align		4
.L_6:
        /*0028*/ 	.word	index@(_Z15compute_kernel2PfS_i)
        /*002c*/ 	.word	0x00000000


	//----- nvinfo : EIATTR_REGCOUNT
	.align		4
.L_7:
        /*0030*/ 	.byte	0x04, 0x2f
        /*0032*/ 	.short	(.L_9 - .L_8)
	.align		4
.L_8:
        /*0034*/ 	.word	index@(_Z15compute_kernel3PfS_i)
        /*0038*/ 	.word	0x0000000c


	//----- nvinfo : EIATTR_FRAME_SIZE
	.align		4
.L_9:
        /*003c*/ 	.byte	0x04, 0x11
        /*003e*/ 	.short	(.L_11 - .L_10)
	.align		4
.L_10:
        /*0040*/ 	.word	index@(_Z15compute_kernel3PfS_i)
        /*0044*/ 	.word	0x00000000


	//----- nvinfo : EIATTR_MIN_STACK_SIZE
	.align		4
.L_11:
        /*0048*/ 	.byte	0x04, 0x12
        /*004a*/ 	.short	(.L_13 - .L_12)
	.align		4
.L_12:
        /*004c*/ 	.word	index@(_Z15compute_kernel3PfS_i)
        /*0050*/ 	.word	0x00000000


	//----- nvinfo : EIATTR_MIN_STACK_SIZE
	.align		4
.L_13:
        /*0054*/ 	.byte	0x04, 0x12
        /*0056*/ 	.short	(.L_15 - .L_14)
	.align		4
.L_14:
        /*0058*/ 	.word	index@(_Z15compute_kernel2PfS_i)
        /*005c*/ 	.word	0x00000000


	//----- nvinfo : EIATTR_MIN_STACK_SIZE
	.align		4
.L_15:
        /*0060*/ 	.byte	0x04, 0x12
        /*0062*/ 	.short	(.L_17 - .L_16)
	.align		4
.L_16:
        /*0064*/ 	.word	index@(_Z15compute_kernel1PfS_S_i)
        /*0068*/ 	.word	0x00000000
.L_17:


//--------------------- .nv.compat                --------------------------
	.section	.nv.compat,"",@"SHT_CUDA_COMPAT_INFO"
	.align	4
        /*0000*/ 	.byte	0x02, 0x09, 0x00, 0x00, 0x02, 0x02, 0x01, 0x00, 0x02, 0x05, 0x05, 0x00, 0x03, 0x07, 0x01, 0x01
        /*0010*/ 	.byte	0x02, 0x03, 0x00, 0x00, 0x02, 0x06, 0x01, 0x00, 0x04, 0x0b, 0x08, 0x00, 0x09, 0x00, 0x00, 0x00
        /*0020*/ 	.byte	0x00, 0x00, 0x00, 0x00


//--------------------- .nv.info._Z15compute_kernel3PfS_i --------------------------
	.section	.nv.info._Z15compute_kernel3PfS_i,"",@"SHT_CUDA_INFO"
	.sectionflags	@""
	.align	4


	//----- nvinfo : EIATTR_CUDA_API_VERSION
	.align		4
        /*0000*/ 	.byte	0x04, 0x37
        /*0002*/ 	.short	(.L_19 - .L_18)
.L_18:
        /*0004*/ 	.word	0x00000082


	//----- nvinfo : EIATTR_KPARAM_INFO
	.align		4
.L_19:
        /*0008*/ 	.byte	0x04, 0x17
        /*000a*/ 	.short	(.L_21 - .L_20)
.L_20:
        /*000c*/ 	.word	0x00000000
        /*0010*/ 	.short	0x0002
        /*0012*/ 	.short	0x0010
        /*0014*/ 	.byte	0x00, 0xf0, 0x11, 0x00


	//----- nvinfo : EIATTR_KPARAM_INFO
	.align		4
.L_21:
        /*0018*/ 	.byte	0x04, 0x17
        /*001a*/ 	.short	(.L_23 - .L_22)
.L_22:
        /*001c*/ 	.word	0x00000000
        /*0020*/ 	.short	0x0001
        /*0022*/ 	.short	0x0008
        /*0024*/ 	.byte	0x00, 0xf5, 0x21, 0x00


	//----- nvinfo : EIATTR_KPARAM_INFO
	.align		4
.L_23:
        /*0028*/ 	.byte	0x04, 0x17
        /*002a*/ 	.short	(.L_25 - .L_24)
.L_24:
        /*002c*/ 	.word	0x00000000
        /*0030*/ 	.short	0x0000
        /*0032*/ 	.short	0x0000
        /*0034*/ 	.byte	0x00, 0xf5, 0x21, 0x00


	//----- nvinfo : EIATTR_SPARSE_MMA_MASK
	.align		4
.L_25:
        /*0038*/ 	.byte	0x03, 0x50
        /*003a*/ 	.short	0x0000


	//----- nvinfo : EIATTR_MAXREG_COUNT
	.align		4
        /*003c*/ 	.byte	0x03, 0x1b
        /*003e*/ 	.short	0x00ff


	//----- nvinfo : EIATTR_MERCURY_ISA_VERSION
	.align		4
        /*0040*/ 	.byte	0x03, 0x5f
        /*0042*/ 	.short	0x0101


	//----- nvinfo : EIATTR_VRC_CTA_INIT_COUNT
	.align		4
        /*0044*/ 	.byte	0x02, 0x4a
	.zero		1
	.zero		1


	//----- nvinfo : EIATTR_EXIT_INSTR_OFFSETS
	.align		4
        /*0048*/ 	.byte	0x04, 0x1c
        /*004a*/ 	.short	(.L_27 - .L_26)


	//   ....[0]....
.L_26:
        /*004c*/ 	.word	0x00000140


	//   ....[1]....
        /*0050*/ 	.word	0x000001e0


	//----- nvinfo : EIATTR_CBANK_PARAM_SIZE
	.align		4
.L_27:
        /*0054*/ 	.byte	0x03, 0x19
        /*0056*/ 	.short	0x0014


	//----- nvinfo : EIATTR_PARAM_CBANK
	.align		4
        /*0058*/ 	.byte	0x04, 0x0a
        /*005a*/ 	.short	(.L_29 - .L_28)
	.align		4
.L_28:
        /*005c*/ 	.word	index@(.nv.constant0._Z15compute_kernel3PfS_i)
        /*0060*/ 	.short	0x0380
        /*0062*/ 	.short	0x0014


	//----- nvinfo : EIATTR_SW_WAR
	.align		4
.L_29:
        /*0064*/ 	.byte	0x04, 0x36
        /*0066*/ 	.short	(.L_31 - .L_30)
.L_30:
        /*0068*/ 	.word	0x00000008
.L_31:


//--------------------- .nv.info._Z15compute_kernel2PfS_i --------------------------
	.section	.nv.info._Z15compute_kernel2PfS_i,"",@"SHT_CUDA_INFO"
	.sectionflags	@""
	.align	4


	//----- nvinfo : EIATTR_CUDA_API_VERSION
	.align		4
        /*0000*/ 	.byte	0x04, 0x37
        /*0002*/ 	.short	(.L_33 - .L_32)
.L_32:
        /*0004*/ 	.word	0x00000082


	//----- nvinfo : EIATTR_KPARAM_INFO
	.align		4
.L_33:
        /*0008*/ 	.byte	0x04, 0x17
        /*000a*/ 	.short	(.L_35 - .L_34)
.L_34:
        /*000c*/ 	.word	0x00000000
        /*0010*/ 	.short	0x0002
        /*0012*/ 	.short	0x0010
        /*0014*/ 	.byte	0x00, 0xf0, 0x11, 0x00


	//----- nvinfo : EIATTR_KPARAM_INFO
	.align		4
.L_35:
        /*0018*/ 	.byte	0x04, 0x17
        /*001a*/ 	.short	(.L_37 - .L_36)
.L_36:
        /*001c*/ 	.word	0x00000000
        /*0020*/ 	.short	0x0001
        /*0022*/ 	.short	0x0008
        /*0024*/ 	.byte	0x00, 0xf5, 0x21, 0x00


	//----- nvinfo : EIATTR_KPARAM_INFO
	.align		4
.L_37:
        /*0028*/ 	.byte	0x04, 0x17
        /*002a*/ 	.short	(.L_39 - .L_38)
.L_38:
        /*002c*/ 	.word	0x00000000
        /*0030*/ 	.short	0x0000
        /*0032*/ 	.short	0x0000
        /*0034*/ 	.byte	0x00, 0xf5, 0x21, 0x00


	//----- nvinfo : EIATTR_SPARSE_MMA_MASK
	.align		4
.L_39:
        /*0038*/ 	.byte	0x03, 0x50
        /*003a*/ 	.short	0x0000


	//----- nvinfo : EIATTR_MAXREG_COUNT
	.align		4
        /*003c*/ 	.byte	0x03, 0x1b
        /*003e*/ 	.short	0x00ff


	//----- nvinfo : EIATTR_MERCURY_ISA_VERSION
	.align		4
        /*0040*/ 	.byte	0x03, 0x5f
        /*0042*/ 	.short	0x0101


	//----- nvinfo : EIATTR_VRC_CTA_INIT_COUNT
	.align		4
        /*0044*/ 	.byte	0x02, 0x4a
	.zero		1
	.zero		1


	//----- nvinfo : EIATTR_EXIT_INSTR_OFFSETS
	.align		4
        /*0048*/ 	.byte	0x04, 0x1c
        /*004a*/ 	.short	(.L_41 - .L_40)


	//   ....[0]....
.L_40:
        /*004c*/ 	.word	0x00000140


	//   ....[1]....
        /*0050*/ 	.word	0x000001d0


	//----- nvinfo : EIATTR_CBANK_PARAM_SIZE
	.align		4
.L_41:
        /*0054*/ 	.byte	0x03, 0x19
        /*0056*/ 	.short	0x0014


	//----- nvinfo : EIATTR_PARAM_CBANK
	.align		4
        /*0058*/ 	.byte	0x04, 0x0a
        /*005a*/ 	.short	(.L_43 - .L_42)
	.align		4
.L_42:
        /*005c*/ 	.word	index@(.nv.constant0._Z15compute_kernel2PfS_i)
        /*0060*/ 	.short	0x0380
        /*0062*/ 	.short	0x0014


	//----- nvinfo : EIATTR_SW_WAR
	.align		4
.L_43:
        /*0064*/ 	.byte	0x04, 0x36
        /*0066*/ 	.short	(.L_45 - .L_44)
.L_44:
        /*0068*/ 	.word	0x00000008
.L_45:


//--------------------- .nv.info._Z15compute_kernel1PfS_S_i --------------------------
	.section	.nv.info._Z15compute_kernel1PfS_S_i,"",@"SHT_CUDA_INFO"
	.sectionflags	@""
	.align	4


	//----- nvinfo : EIATTR_CUDA_API_VERSION
	.align		4
        /*0000*/ 	.byte	0x04, 0x37
        /*0002*/ 	.short	(.L_47 - .L_46)
.L_46:
        /*0004*/ 	.word	0x00000082


	//----- nvinfo : EIATTR_KPARAM_INFO
	.align		4
.L_47:
        /*0008*/ 	.byte	0x04, 0x17
        /*000a*/ 	.short	(.L_49 - .L_48)
.L_48:
        /*000c*/ 	.word	0x00000000
        /*0010*/ 	.short	0x0003
        /*0012*/ 	.short	0x0018
        /*0014*/ 	.byte	0x00, 0xf0, 0x11, 0x00


	//----- nvinfo : EIATTR_KPARAM_INFO
	.align		4
.L_49:
        /*0018*/ 	.byte	0x04, 0x17
        /*001a*/ 	.short	(.L_51 - .L_50)
.L_50:
        /*001c*/ 	.word	0x00000000
        /*0020*/ 	.short	0x0002
        /*0022*/ 	.short	0x0010
        /*0024*/ 	.byte	0x00, 0xf5, 0x21, 0x00


	//----- nvinfo : EIATTR_KPARAM_INFO
	.align		4
.L_51:
        /*0028*/ 	.byte	0x04, 0x17
        /*002a*/ 	.short	(.L_53 - .L_52)
.L_52:
        /*002c*/ 	.word	0x00000000
        /*0030*/ 	.short	0x0001
        /*0032*/ 	.short	0x0008
        /*0034*/ 	.byte	0x00, 0xf5, 0x21, 0x00


	//----- nvinfo : EIATTR_KPARAM_INFO
	.align		4
.L_53:
        /*0038*/ 	.byte	0x04, 0x17
        /*003a*/ 	.short	(.L_55 - .L_54)
.L_54:
        /*003c*/ 	.word	0x00000000
        /*0040*/ 	.short	0x0000
        /*0042*/ 	.short	0x0000
        /*0044*/ 	.byte	0x00, 0xf5, 0x21, 0x00


	//----- nvinfo : EIATTR_SPARSE_MMA_MASK
	.align		4
.L_55:
        /*0048*/ 	.byte	0x03, 0x50
        /*004a*/ 	.short	0x0000


	//----- nvinfo : EIATTR_MAXREG_COUNT
	.align		4
        /*004c*/ 	.byte	0x03, 0x1b
        /*004e*/ 	.short	0x00ff


	//----- nvinfo : EIATTR_MERCURY_ISA_VERSION
	.align		4
        /*0050*/ 	.byte	0x03, 0x5f
        /*0052*/ 	.short	0x0101


	//----- nvinfo : EIATTR_VRC_CTA_INIT_COUNT
	.align		4
        /*0054*/ 	.byte	0x02, 0x4a
	.zero		1
	.zero		1


	//----- nvinfo : EIATTR_EXIT_INSTR_OFFSETS
	.align		4
        /*0058*/ 	.byte	0x04, 0x1c
        /*005a*/ 	.short	(.L_57 - .L_56)


	//   ....[0]....
.L_56:
        /*005c*/ 	.word	0x00000140


	//   ....[1]....
        /*0060*/ 	.word	0x00000200


	//----- nvinfo : EIATTR_CBANK_PARAM_SIZE
	.align		4
.L_57:
        /*0064*/ 	.byte	0x03, 0x19
        /*0066*/ 	.short	0x001c


	//----- nvinfo : EIATTR_PARAM_CBANK
	.align		4
        /*0068*/ 	.byte	0x04, 0x0a
        /*006a*/ 	.short	(.L_59 - .L_58)
	.align		4
.L_58:
        /*006c*/ 	.word	index@(.nv.constant0._Z15compute_kernel1PfS_S_i)
        /*0070*/ 	.short	0x0380
        /*0072*/ 	.short	0x001c


	//----- nvinfo : EIATTR_SW_WAR
	.align		4
.L_59:
        /*0074*/ 	.byte	0x04, 0x36
        /*0076*/ 	.short	(.L_61 - .L_60)
.L_60:
        /*0078*/ 	.word	0x00000008
.L_61:


//--------------------- .nv.callgraph             --------------------------
	.section	.nv.callgraph,"",@"SHT_CUDA_CALLGRAPH"
	.align	4
	.sectionentsize	8
	.align		4
        /*0000*/ 	.word	0x00000000
	.align		4
        /*0004*/ 	.word	0xffffffff
	.align		4
        /*0008*/ 	.word	0x00000000
	.align		4
        /*000c*/ 	.word	0xfffffffe
	.align		4
        /*0010*/ 	.word	0x00000000
	.align		4
        /*0014*/ 	.word	0xfffffffd
	.align		4
        /*0018*/ 	.word	0x00000000
	.align		4
        /*001c*/ 	.word	0xfffffffc


//--------------------- .text._Z15compute_kernel3PfS_i --------------------------
	.section	.text._Z15compute_kernel3PfS_i,"ax",@progbits
	.align	128
        .global         _Z15compute_kernel3PfS_i
        .type           _Z15compute_kernel3PfS_i,@function
        .size           _Z15compute_kernel3PfS_i,(.L_x_3 - _Z15compute_kernel3PfS_i)
        .other          _Z15compute_kernel3PfS_i,@"STO_CUDA_ENTRY STV_DEFAULT"
_Z15compute_kernel3PfS_i:
.text._Z15compute_kernel3PfS_i:
[----:B------:R-:W-:Y:S08]  /*0000*/  LDC R1, c[0x0][0x37c] ;  /* 0x0000df00ff017b82 */ /* 0x000ff00000000800 */
[----:B------:R-:W-:Y:S01]  /*0010*/  S2UR UR4, SR_CTAID.Y ;  /* 0x00000000000479c3 */ /* 0x000fe20000002600 */
[----:B------:R-:W0:Y:S01]  /*0020*/  S2R R3, SR_TID.Z ;  /* 0x0000000000037919 */ /* 0x000e220000002300 */
[----:B------:R-:W1:Y:S01]  /*0030*/  LDCU UR6, c[0x0][0x370] ;  /* 0x00006e00ff0677ac */ /* 0x000e620008000800 */
[----:B------:R-:W2:Y:S01]  /*0040*/  S2R R5, SR_TID.Y ;  /* 0x0000000000057919 */ /* 0x000ea20000002200 */
[----:B------:R-:W3:Y:S04]  /*0050*/  LDCU UR7, c[0x0][0x374] ;  /* 0x00006e80ff0777ac */ /* 0x000ee80008000800 */
[----:B------:R-:W3:Y:S01]  /*0060*/  S2UR UR8, SR_CTAID.Z ;  /* 0x00000000000879c3 */ /* 0x000ee20000002700 */
[----:B------:R-:W4:Y:S01]  /*0070*/  S2R R7, SR_TID.X ;  /* 0x0000000000077919 */ /* 0x000f220000002100 */
[----:B------:R-:W4:Y:S01]  /*0080*/  LDCU UR10, c[0x0][0x360] ;  /* 0x00006c00ff0a77ac */ /* 0x000f220008000800 */
[----:B------:R-:W2:Y:S05]  /*0090*/  LDCU UR11, c[0x0][0x364] ;  /* 0x00006c80ff0b77ac */ /* 0x000eaa0008000800 */
[----:B------:R-:W1:Y:S01]  /*00a0*/  S2UR UR5, SR_CTAID.X ;  /* 0x00000000000579c3 */ /* 0x000e620000002500 */
[----:B------:R-:W5:Y:S07]  /*00b0*/  LDCU UR9, c[0x0][0x390] ;  /* 0x00007200ff0977ac */ /* 0x000f6e0008000800 */
[----:B------:R-:W0:Y:S01]  /*00c0*/  LDC R0, c[0x0][0x368] ;  /* 0x0000da00ff007b82 */ /* 0x000e220000000800 */
[----:B---3--:R-:W-:-:S04]  /*00d0*/  UIMAD UR4, UR7, UR8, UR4 ;  /* 0x00000008070472a4 */ /* 0x008fc8000f8e0204 */
[----:B-1----:R-:W-:-:S06]  /*00e0*/  UIMAD UR4, UR4, UR6, UR5 ;  /* 0x00000006040472a4 */ /* 0x002fcc000f8e0205 */
[----:B0-----:R-:W-:Y:S01]  /*00f0*/  IMAD R0, R0, UR4, R3 ;  /* 0x0000000400007c24 */ /* 0x001fe2000f8e0203 */
[----:B-----5:R-:W-:-:S03]  /*0100*/  USHF.R.S32.HI UR4, URZ, 0x2, UR9 ;  /* 0x00000002ff047899 */ /* 0x020fc60008011409 */
[----:B--2---:R-:W-:-:S04]  /*0110*/  IMAD R0, R0, UR11, R5 ;  /* 0x0000000b00007c24 */ /* 0x004fc8000f8e0205 */
[----:B----4-:R-:W-:-:S05]  /*0120*/  IMAD R7, R0, UR10, R7 ;  /* 0x0000000a00077c24 */ /* 0x010fca000f8e0207 */
[----:B------:R-:W-:-:S13]  /*0130*/  ISETP.GE.AND P0, PT, R7, UR4, PT ;  /* 0x0000000407007c0c */ /* 0x000fda000bf06270 */
[----:B------:R-:W-:Y:S05]  /*0140*/  @P0 EXIT ;  /* 0x000000000000094d */ /* 0x000fea0003800000 */
[----:B------:R-:W0:Y:S01]  /*0150*/  LDC.64 R2, c[0x0][0x380] ;  /* 0x0000e000ff027b82 */ /* 0x000e220000000a00 */
[----:B------:R-:W1:Y:S07]  /*0160*/  LDCU.64 UR4, c[0x0][0x358] ;  /* 0x00006b00ff0477ac */ /* 0x000e6e0008000a00 */
[----:B------:R-:W2:Y:S01]  /*0170*/  LDC.64 R4, c[0x0][0x388] ;  /* 0x0000e200ff047b82 */ /* 0x000ea20000000a00 */
[----:B0-----:R-:W-:-:S06]  /*0180*/  IMAD.WIDE R2, R7, 0x4, R2 ;  /* 0x0000000407027825 */ /* 0x001fcc00078e0202 */
[----:B-1----:R-:W3:Y:S01]  /*0190*/  LDG.E R2, desc[UR4][R2.64] ;  /* 0x0000000402027981 */ /* 0x002ee2000c1e1900 */
[----:B------:R-:W-:Y:S01]  /*01a0*/  I2FP.F32.S32 R9, R7 ;  /* 0x0000000700097245 */ /* 0x000fe20000201400 */
[----:B--2---:R-:W-:-:S04]  /*01b0*/  IMAD.WIDE R4, R7, 0x4, R4 ;  /* 0x0000000407047825 */ /* 0x004fc800078e0204 */
[----:B---3--:R-:W-:-:S05]  /*01c0*/  FMUL R9, R2, R9 ;  /* 0x0000000902097220 */ /* 0x008fca0000400000 */
[----:B------:R-:W-:Y:S01]  /*01d0*/  STG.E desc[UR4][R4.64], R9 ;  /* 0x0000000904007986 */ /* 0x000fe2000c101904 */
[----:B------:R-:W-:Y:S05]  /*01e0*/  EXIT ;  /* 0x000000000000794d */ /* 0x000fea0003800000 */
.L_x_0:
[----:B------:R-:W-:-:S00]  /*01f0*/  BRA `(.L_x_0) ;  /* 0xfffffffc00fc7947 */ /* 0x000fc0000383ffff */
[----:B------:R-:W-:-:S00]  /*0200*/  NOP ;  /* 0x0000000000007918 */ /* 0x000fc00000000000 */
[----:B------:R-:W-:-:S00]  /*0210*/  NOP ;  /* 0x0000000000007918 */ /* 0x000fc00000000000 */
[----:B------:R-:W-:-:S00]  /*0220*/  NOP ;  /* 0x0000000000007918 */ /* 0x000fc00000000000 */
[----:B------:R-:W-:-:S00]  /*0230*/  NOP ;  /* 0x0000000000007918 */ /* 0x000fc00000000000 */
[----:B------:R-:W-:-:S00]  /*0240*/  NOP ;  /* 0x0000000000007918 */ /* 0x000fc00000000000 */
[----:B------:R-:W-:-:S00]  /*0250*/  NOP ;  /* 0x0000000000007918 */ /* 0x000fc00000000000 */
[----:B------:R-:W-:-:S00]  /*0260*/  NOP ;  /* 0x0000000000007918 */ /* 0x000fc00000000000 */
[----:B------:R-:W-:-:S00]  /*0270*/  NOP ;  /* 0x0000000000007918 */ /* 0x000fc00000000000 */
.L_x_3:


//--------------------- .text._Z15compute_kernel2PfS_i --------------------------
	.section	.text._Z15compute_kernel2PfS_i,"ax",@progbits
	.align	128
        .global         _Z15compute_kernel2PfS_i
        .type           _Z15compute_kernel2PfS_i,@function
        .size           _Z15compute_kernel2PfS_i,(.L_x_4 - _Z15compute_kernel2PfS_i)
        .other          _Z15compute_kernel2PfS_i,@"STO_CUDA_ENTRY STV_DEFAULT"
_Z15compute_kernel2PfS_i:
.text._Z15compute_kernel2PfS_i:
        /* <DEDUP_REMOVED lines=26> */
[----:B--2---:R-:W-:-:S04]  /*01a0*/  IMAD.WIDE R4, R7, 0x4, R4 ;  /* 0x0000000407047825 */ /* 0x004fc800078e0204 */
[----:B---3--:R-:W-:-:S05]  /*01b0*/  FMUL R7, R2, R2 ;  /* 0x0000000202077220 */ /* 0x008fca0000400000 */
[----:B------:R-:W-:Y:S01]  /*01c0*/  STG.E desc[UR4][R4.64], R7 ;  /* 0x0000000704007986 */ /* 0x000fe2000c101904 */
[----:B------:R-:W-:Y:S05]  /*01d0*/  EXIT ;  /* 0x000000000000794d */ /* 0x000fea0003800000 */
.L_x_1:
        /* <DEDUP_REMOVED lines=10> */
.L_x_4:


//--------------------- .text._Z15compute_kernel1PfS_S_i --------------------------
	.section	.text._Z15compute_kernel1PfS_S_i,"ax",@progbits
	.align	128
        .global         _Z15compute_kernel1PfS_S_i
        .type           _Z15compute_kernel1PfS_S_i,@function
        .size           _Z15compute_kernel1PfS_S_i,(.L_x_5 - _Z15compute_kernel1PfS_S_i)
        .other          _Z15compute_kernel1PfS_S_i,@"STO_CUDA_ENTRY STV_DEFAULT"
_Z15compute_kernel1PfS_S_i:
.text._Z15compute_kernel1PfS_S_i:
        /* <DEDUP_REMOVED lines=23> */
[----:B------:R-:W2:Y:S08]  /*0170*/  LDC.64 R4, c[0x0][0x388] ;  /* 0x0000e200ff047b82 */ /* 0x000eb00000000a00 */
[----:B------:R-:W3:Y:S01]  /*0180*/  LDC.64 R6, c[0x0][0x390] ;  /* 0x0000e400ff067b82 */ /* 0x000ee20000000a00 */
[----:B0-----:R-:W-:-:S06]  /*0190*/  IMAD.WIDE R2, R9, 0x4, R2 ;  /* 0x0000000409027825 */ /* 0x001fcc00078e0202 */
[----:B-1----:R-:W4:Y:S01]  /*01a0*/  LDG.E R2, desc[UR4][R2.64] ;  /* 0x0000000402027981 */ /* 0x002f22000c1e1900 */
[----:B--2---:R-:W-:-:S06]  /*01b0*/  IMAD.WIDE R4, R9, 0x4, R4 ;  /* 0x0000000409047825 */ /* 0x004fcc00078e0204 */
[----:B------:R-:W4:Y:S01]  /*01c0*/  LDG.E R5, desc[UR4][R4.64] ;  /* 0x0000000404057981 */ /* 0x000f22000c1e1900 */
[----:B---3--:R-:W-:-:S04]  /*01d0*/  IMAD.WIDE R6, R9, 0x4, R6 ;  /* 0x0000000409067825 */ /* 0x008fc800078e0206 */
[----:B----4-:R-:W-:-:S05]  /*01e0*/  FMUL.M4 R9, R2, R5 ;  /* 0x0000000502097220 */ /* 0x010fca0000600000 */
[----:B------:R-:W-:Y:S01]  /*01f0*/  STG.E desc[UR4][R6.64], R9 ;  /* 0x0000000906007986 */ /* 0x000fe2000c101904 */
[----:B------:R-:W-:Y:S05]  /*0200*/  EXIT ;  /* 0x000000000000794d */ /* 0x000fea0003800000 */
.L_x_2:
        /* <DEDUP_REMOVED lines=15> */
.L_x_5:


//--------------------- .nv.shared.reserved.0     --------------------------
	.section	.nv.shared.reserved.0,"aw",@nobits
	.weak		__nv_reservedSMEM_offset_0_alias
	.size		__nv_reservedSMEM_offset_0_alias, 0, 64
	.other		__nv_reservedSMEM_offset_0_alias,@"STO_CUDA_RESERVED_SHARED STV_DEFAULT"
__nv_reservedSMEM_offset_0_alias:
	.zero		0
	.zero		64


//--------------------- .nv.constant0._Z15compute_kernel3PfS_i --------------------------
	.section	.nv.constant0._Z15compute_kernel3PfS_i,"a",@progbits
	.sectionflags	@""
	.align	4
.nv.constant0._Z15compute_kernel3PfS_i:
	.zero		916


//--------------------- .nv.constant0._Z15compute_kernel2PfS_i --------------------------
	.section	.nv.constant0._Z15compute_kernel2PfS_i,"a",@progbits
	.sectionflags	@""
	.align	4
.nv.constant0._Z15compute_kernel2PfS_i:
	.zero		916


//--------------------- .nv.constant0._Z15compute_kernel1PfS_S_i --------------------------
	.section	.nv.constant0._Z15compute_kernel1PfS_S_i,"a",@progbits
	.sectionflags	@""
	.align	4
.nv.constant0._Z15compute_kernel1PfS_S_i:
	.zero		924


//--------------------- SYMBOLS --------------------------

	.type		.nv.reservedSmem.offset0,@object
	.size		.nv.reservedSmem.offset0,0x4
